//
// Generated by NVIDIA NVVM Compiler
//
// Compiler Build ID: CL-36424714
// Cuda compilation tools, release 13.0, V13.0.88
// Based on NVVM 20.0.0
//

.version 9.0
.target sm_100
.address_size 64

	// .globl	_Z6VecAddiPKfS0_Pf

.visible .entry _Z6VecAddiPKfS0_Pf(
	.param .u32 _Z6VecAddiPKfS0_Pf_param_0,
	.param .u64 .ptr .align 1 _Z6VecAddiPKfS0_Pf_param_1,
	.param .u64 .ptr .align 1 _Z6VecAddiPKfS0_Pf_param_2,
	.param .u64 .ptr .align 1 _Z6VecAddiPKfS0_Pf_param_3
)
{
	.reg .pred 	%p<2>;
	.reg .b32 	%r<6>;
	.reg .b32 	%f<4>;
	.reg .b64 	%rd<11>;

	ld.param.u32 	%r2, [_Z6VecAddiPKfS0_Pf_param_0];
	ld.param.u64 	%rd1, [_Z6VecAddiPKfS0_Pf_param_1];
	ld.param.u64 	%rd2, [_Z6VecAddiPKfS0_Pf_param_2];
	ld.param.u64 	%rd3, [_Z6VecAddiPKfS0_Pf_param_3];
	mov.u32 	%r3, %tid.x;
	mov.u32 	%r4, %ctaid.x;
	mov.u32 	%r5, %ntid.x;
	mad.lo.s32 	%r1, %r4, %r5, %r3;
	setp.ge.s32 	%p1, %r1, %r2;
	@%p1 bra 	$L__BB0_2;
	cvta.to.global.u64 	%rd4, %rd1;
	cvta.to.global.u64 	%rd5, %rd2;
	cvta.to.global.u64 	%rd6, %rd3;
	mul.wide.s32 	%rd7, %r1, 4;
	add.s64 	%rd8, %rd4, %rd7;
	ld.global.f32 	%f1, [%rd8];
	add.s64 	%rd9, %rd5, %rd7;
	ld.global.f32 	%f2, [%rd9];
	add.f32 	%f3, %f1, %f2;
	add.s64 	%rd10, %rd6, %rd7;
	st.global.f32 	[%rd10], %f3;
$L__BB0_2:
	ret;

}


// ===== COMPILED SASS (sm_100) =====

	.target	sm_100

	.elftype	@"ET_EXEC"


//--------------------- .note.nv.tkinfo           --------------------------
	.section	.note.nv.tkinfo,"",@"SHT_NOTE"
	.sectionflags	@"SHF_NOTE_NV_TKINFO"
	.tkinfo
        /*0018*/ 	.word	0x00000002
        /*0030*/ 	.string	""
        /*0030*/ 	.string	"ptxas"
        /*0030*/ 	.string	"Cuda compilation tools, release 13.0, V13.0.88"
        /*0030*/ 	.string	"Build cuda_13.0.r13.0/compiler.36424714_0"
        /*0030*/ 	.string	"-arch sm_100 -m 64 "



//--------------------- .note.nv.cuinfo           --------------------------
	.section	.note.nv.cuinfo,"",@"SHT_NOTE"
	.sectionflags	@"SHF_NOTE_NV_CUINFO"
        /*0018*/ 	.short	0x0002
        /*001a*/ 	.short	0x0064
        /*001c*/ 	.short	0x0082
	.zero		2


//--------------------- .nv.info                  --------------------------
	.section	.nv.info,"",@"SHT_CUDA_INFO"
	.align	4


	//----- nvinfo : EIATTR_REGCOUNT
	.align		4
        /*0000*/ 	.byte	0x04, 0x2f
        /*0002*/ 	.short	(.L_1 - .L_0)
	.align		4
.L_0:
        /*0004*/ 	.word	index@(_Z6VecAddiPKfS0_Pf)
        /*0008*/ 	.word	0x0000000c


	//----- nvinfo : EIATTR_FRAME_SIZE
	.align		4
.L_1:
        /*000c*/ 	.byte	0x04, 0x11
        /*000e*/ 	.short	(.L_3 - .L_2)
	.align		4
.L_2:
        /*0010*/ 	.word	index@(_Z6VecAddiPKfS0_Pf)
        /*0014*/ 	.word	0x00000000


	//----- nvinfo : EIATTR_MIN_STACK_SIZE
	.align		4
.L_3:
        /*0018*/ 	.byte	0x04, 0x12
        /*001a*/ 	.short	(.L_5 - .L_4)
	.align		4
.L_4:
        /*001c*/ 	.word	index@(_Z6VecAddiPKfS0_Pf)
        /*0020*/ 	.word	0x00000000
.L_5:


//--------------------- .nv.compat                --------------------------
	.section	.nv.compat,"",@"SHT_CUDA_COMPAT_INFO"
	.align	4
        /*0000*/ 	.byte	0x02, 0x09, 0x00, 0x00, 0x02, 0x02, 0x01, 0x00, 0x02, 0x05, 0x05, 0x00, 0x03, 0x07, 0x01, 0x01
        /*0010*/ 	.byte	0x02, 0x03, 0x00, 0x00, 0x02, 0x06, 0x01, 0x00, 0x04, 0x0b, 0x08, 0x00, 0x09, 0x00, 0x00, 0x00
        /*0020*/ 	.byte	0x00, 0x00, 0x00, 0x00


//--------------------- .nv.info._Z6VecAddiPKfS0_Pf --------------------------
	.section	.nv.info._Z6VecAddiPKfS0_Pf,"",@"SHT_CUDA_INFO"
	.sectionflags	@""
	.align	4


	//----- nvinfo : EIATTR_CUDA_API_VERSION
	.align		4
        /*0000*/ 	.byte	0x04, 0x37
        /*0002*/ 	.short	(.L_7 - .L_6)
.L_6:
        /*0004*/ 	.word	0x00000082


	//----- nvinfo : EIATTR_KPARAM_INFO
	.align		4
.L_7:
        /*0008*/ 	.byte	0x04, 0x17
        /*000a*/ 	.short	(.L_9 - .L_8)
.L_8:
        /*000c*/ 	.word	0x00000000
        /*0010*/ 	.short	0x0003
        /*0012*/ 	.short	0x0018
        /*0014*/ 	.byte	0x00, 0xf5, 0x21, 0x00


	//----- nvinfo : EIATTR_KPARAM_INFO
	.align		4
.L_9:
        /*0018*/ 	.byte	0x04, 0x17
        /*001a*/ 	.short	(.L_11 - .L_10)
.L_10:
        /*001c*/ 	.word	0x00000000
        /*0020*/ 	.short	0x0002
        /*0022*/ 	.short	0x0010
        /*0024*/ 	.byte	0x00, 0xf5, 0x21, 0x00


	//----- nvinfo : EIATTR_KPARAM_INFO
	.align		4
.L_11:
        /*0028*/ 	.byte	0x04, 0x17
        /*002a*/ 	.short	(.L_13 - .L_12)
.L_12:
        /*002c*/ 	.word	0x00000000
        /*0030*/ 	.short	0x0001
        /*0032*/ 	.short	0x0008
        /*0034*/ 	.byte	0x00, 0xf5, 0x21, 0x00


	//----- nvinfo : EIATTR_KPARAM_INFO
	.align		4
.L_13:
        /*0038*/ 	.byte	0x04, 0x17
        /*003a*/ 	.short	(.L_15 - .L_14)
.L_14:
        /*003c*/ 	.word	0x00000000
        /*0040*/ 	.short	0x0000
        /*0042*/ 	.short	0x0000
        /*0044*/ 	.byte	0x00, 0xf0, 0x11, 0x00


	//----- nvinfo : EIATTR_SPARSE_MMA_MASK
	.align		4
.L_15:
        /*0048*/ 	.byte	0x03, 0x50
        /*004a*/ 	.short	0x0000


	//----- nvinfo : EIATTR_MAXREG_COUNT
	.align		4
        /*004c*/ 	.byte	0x03, 0x1b
        /*004e*/ 	.short	0x00ff


	//----- nvinfo : EIATTR_MERCURY_ISA_VERSION
	.align		4
        /*0050*/ 	.byte	0x03, 0x5f
        /*0052*/ 	.short	0x0101


	//----- nvinfo : EIATTR_VRC_CTA_INIT_COUNT
	.align		4
        /*0054*/ 	.byte	0x02, 0x4a
	.zero		1
	.zero		1


	//----- nvinfo : EIATTR_EXIT_INSTR_OFFSETS
	.align		4
        /*0058*/ 	.byte	0x04, 0x1c
        /*005a*/ 	.short	(.L_17 - .L_16)


	//   ....[0]....
.L_16:
        /*005c*/ 	.word	0x00000070


	//   ....[1]....
        /*0060*/ 	.word	0x00000130


	//----- nvinfo : EIATTR_CBANK_PARAM_SIZE
	.align		4
.L_17:
        /*0064*/ 	.byte	0x03, 0x19
        /*0066*/ 	.short	0x0020


	//----- nvinfo : EIATTR_PARAM_CBANK
	.align		4
        /*0068*/ 	.byte	0x04, 0x0a
        /*006a*/ 	.short	(.L_19 - .L_18)
	.align		4
.L_18:
        /*006c*/ 	.word	index@(.nv.constant0._Z6VecAddiPKfS0_Pf)
        /*0070*/ 	.short	0x0380
        /*0072*/ 	.short	0x0020


	//----- nvinfo : EIATTR_SW_WAR
	.align		4
.L_19:
        /*0074*/ 	.byte	0x04, 0x36
        /*0076*/ 	.short	(.L_21 - .L_20)
.L_20:
        /*0078*/ 	.word	0x00000008
.L_21:


//--------------------- .nv.callgraph             --------------------------
	.section	.nv.callgraph,"",@"SHT_CUDA_CALLGRAPH"
	.align	4
	.sectionentsize	8
	.align		4
        /*0000*/ 	.word	0x00000000
	.align		4
        /*0004*/ 	.word	0xffffffff
	.align		4
        /*0008*/ 	.word	0x00000000
	.align		4
        /*000c*/ 	.word	0xfffffffe
	.align		4
        /*0010*/ 	.word	0x00000000
	.align		4
        /*0014*/ 	.word	0xfffffffd
	.align		4
        /*0018*/ 	.word	0x00000000
	.align		4
        /*001c*/ 	.word	0xfffffffc


//--------------------- .text._Z6VecAddiPKfS0_Pf  --------------------------
	.section	.text._Z6VecAddiPKfS0_Pf,"ax",@progbits
	.align	128
        .global         _Z6VecAddiPKfS0_Pf
        .type           _Z6VecAddiPKfS0_Pf,@function
        .size           _Z6VecAddiPKfS0_Pf,(.L_x_1 - _Z6VecAddiPKfS0_Pf)
        .other          _Z6VecAddiPKfS0_Pf,@"STO_CUDA_ENTRY STV_DEFAULT"
_Z6VecAddiPKfS0_Pf:
.text._Z6VecAddiPKfS0_Pf:
[----:B------:R-:W-:Y:S01]  /*0000*/  LDC R1, c[0x0][0x37c] ;  /* 0x0000df00ff017b82 */ /* 0x000fe20000000800 */
[----:B------:R-:W0:Y:S07]  /*0010*/  S2R R9, SR_TID.X ;  /* 0x0000000000097919 */ /* 0x000e2e0000002100 */
[----:B------:R-:W0:Y:S01]  /*0020*/  S2UR UR4, SR_CTAID.X ;  /* 0x00000000000479c3 */ /* 0x000e220000002500 */
[----:B------:R-:W1:Y:S07]  /*0030*/  LDCU UR5, c[0x0][0x380] ;  /* 0x00007000ff0577ac */ /* 0x000e6e0008000800 */
[----:B------:R-:W0:Y:S02]  /*0040*/  LDC R0, c[0x0][0x360] ;  /* 0x0000d800ff007b82 */ /* 0x000e240000000800 */
[----:B0-----:R-:W-:-:S05]  /*0050*/  IMAD R9, R0, UR4, R9 ;  /* 0x0000000400097c24 */ /* 0x001fca000f8e0209 */
[----:B-1----:R-:W-:-:S13]  /*0060*/  ISETP.GE.AND P0, PT, R9, UR5, PT ;  /* 0x0000000509007c0c */ /* 0x002fda000bf06270 */
[----:B------:R-:W-:Y:S05]  /*0070*/  @P0 EXIT ;  /* 0x000000000000094d */ /* 0x000fea0003800000 */
[----:B------:R-:W0:Y:S01]  /*0080*/  LDC.64 R2, c[0x0][0x388] ;  /* 0x0000e200ff027b82 */ /* 0x000e220000000a00 */
[----:B------:R-:W1:Y:S07]  /*0090*/  LDCU.64 UR4, c[0x0][0x358] ;  /* 0x00006b00ff0477ac */ /* 0x000e6e0008000a00 */
[----:B------:R-:W2:Y:S08]  /*00a0*/  LDC.64 R4, c[0x0][0x390] ;  /* 0x0000e400ff047b82 */ /* 0x000eb00000000a00 */
[----:B------:R-:W3:Y:S01]  /*00b0*/  LDC.64 R6, c[0x0][0x398] ;  /* 0x0000e600ff067b82 */ /* 0x000ee20000000a00 */
[----:B0-----:R-:W-:-:S06]  /*00c0*/  IMAD.WIDE R2, R9, 0x4, R2 ;  /* 0x0000000409027825 */ /* 0x001fcc00078e0202 */
[----:B-1----:R-:W4:Y:S01]  /*00d0*/  LDG.E R2, desc[UR4][R2.64] ;  /* 0x0000000402027981 */ /* 0x002f22000c1e1900 */
[----:B--2---:R-:W-:-:S06]  /*00e0*/  IMAD.WIDE R4, R9, 0x4, R4 ;  /* 0x0000000409047825 */ /* 0x004fcc00078e0204 */
[----:B------:R-:W4:Y:S01]  /*00f0*/  LDG.E R5, desc[UR4][R4.64] ;  /* 0x0000000404057981 */ /* 0x000f22000c1e1900 */
[----:B---3--:R-:W-:-:S04]  /*0100*/  IMAD.WIDE R6, R9, 0x4, R6 ;  /* 0x0000000409067825 */ /* 0x008fc800078e0206 */
[----:B----4-:R-:W-:-:S05]  /*0110*/  FADD R9, R2, R5 ;  /* 0x0000000502097221 */ /* 0x010fca0000000000 */
[----:B------:R-:W-:Y:S01]  /*0120*/  STG.E desc[UR4][R6.64], R9 ;  /* 0x0000000906007986 */ /* 0x000fe2000c101904 */
[----:B------:R-:W-:Y:S05]  /*0130*/  EXIT ;  /* 0x000000000000794d */ /* 0x000fea0003800000 */
.L_x_0:
[----:B------:R-:W-:-:S00]  /*0140*/  BRA `(.L_x_0) ;  /* 0xfffffffc00fc7947 */ /* 0x000fc0000383ffff */
[----:B------:R-:W-:-:S00]  /*0150*/  NOP ;  /* 0x0000000000007918 */ /* 0x000fc00000000000 */
        /* <DEDUP_REMOVED lines=10> */
.L_x_1:


//--------------------- .nv.shared.reserved.0     --------------------------
	.section	.nv.shared.reserved.0,"aw",@nobits
	.weak		__nv_reservedSMEM_offset_0_alias
	.size		__nv_reservedSMEM_offset_0_alias, 0, 64
	.other		__nv_reservedSMEM_offset_0_alias,@"STO_CUDA_RESERVED_SHARED STV_DEFAULT"
__nv_reservedSMEM_offset_0_alias:
	.zero		0
	.zero		64


//--------------------- .nv.constant0._Z6VecAddiPKfS0_Pf --------------------------
	.section	.nv.constant0._Z6VecAddiPKfS0_Pf,"a",@progbits
	.sectionflags	@""
	.align	4
.nv.constant0._Z6VecAddiPKfS0_Pf:
	.zero		928


//--------------------- SYMBOLS --------------------------

	.type		.nv.reservedSmem.offset0,@object
	.size		.nv.reservedSmem.offset0,0x4
